//
// Generated by NVIDIA NVVM Compiler
//
// Compiler Build ID: CL-36424714
// Cuda compilation tools, release 13.0, V13.0.88
// Based on NVVM 20.0.0
//

.version 9.0
.target sm_100
.address_size 64

	// .globl	_Z16cuda_hello_worldv
.extern .func  (.param .b32 func_retval0) vprintf
(
	.param .b64 vprintf_param_0,
	.param .b64 vprintf_param_1
)
;
// _ZZ14traditional_nnP6__halfS0_PfS1_E5tileX has been demoted
// _ZZ14traditional_nnP6__halfS0_PfS1_E5tileW has been demoted
.global .align 1 .b8 $str[76] = {116, 105, 100, 32, 61, 32, 37, 50, 100, 59, 32, 98, 108, 111, 99, 107, 73, 100, 120, 32, 61, 32, 37, 100, 44, 37, 100, 44, 37, 100, 32, 47, 32, 37, 100, 44, 37, 100, 44, 37, 100, 59, 32, 116, 104, 114, 101, 97, 100, 73, 100, 120, 32, 61, 32, 37, 100, 44, 37, 100, 44, 37, 100, 32, 47, 32, 37, 100, 44, 37, 100, 44, 37, 100, 10};

.visible .entry _Z16cuda_hello_worldv()
{
	.local .align 8 .b8 	__local_depot0[56];
	.reg .b64 	%SP;
	.reg .b64 	%SPL;
	.reg .b32 	%r<21>;
	.reg .b64 	%rd<5>;

	mov.u64 	%SPL, __local_depot0;
	cvta.local.u64 	%SP, %SPL;
	add.u64 	%rd1, %SP, 0;
	add.u64 	%rd2, %SPL, 0;
	mov.u32 	%r1, %ntid.x;
	mov.u32 	%r2, %ntid.y;
	mul.lo.s32 	%r3, %r1, %r2;
	mov.u32 	%r4, %ntid.z;
	mov.u32 	%r5, %ctaid.z;
	mov.u32 	%r6, %nctaid.x;
	mov.u32 	%r7, %nctaid.y;
	mov.u32 	%r8, %ctaid.y;
	mov.u32 	%r9, %ctaid.x;
	mov.u32 	%r10, %tid.z;
	mov.u32 	%r11, %tid.y;
	mov.u32 	%r12, %tid.x;
	mad.lo.s32 	%r13, %r5, %r7, %r8;
	mad.lo.s32 	%r14, %r13, %r6, %r9;
	mad.lo.s32 	%r15, %r14, %r4, %r10;
	mad.lo.s32 	%r16, %r11, %r1, %r12;
	mad.lo.s32 	%r17, %r3, %r15, %r16;
	mov.u32 	%r18, %nctaid.z;
	st.local.v2.u32 	[%rd2], {%r17, %r9};
	st.local.v2.u32 	[%rd2+8], {%r8, %r5};
	st.local.v2.u32 	[%rd2+16], {%r6, %r7};
	st.local.v2.u32 	[%rd2+24], {%r18, %r12};
	st.local.v2.u32 	[%rd2+32], {%r11, %r10};
	st.local.v2.u32 	[%rd2+40], {%r1, %r2};
	st.local.u32 	[%rd2+48], %r4;
	mov.u64 	%rd3, $str;
	cvta.global.u64 	%rd4, %rd3;
	{ // callseq 0, 0
	.param .b64 param0;
	st.param.b64 	[param0], %rd4;
	.param .b64 param1;
	st.param.b64 	[param1], %rd1;
	.param .b32 retval0;
	call.uni (retval0), 
	vprintf, 
	(
	param0, 
	param1
	);
	ld.param.b32 	%r19, [retval0];
	} // callseq 0
	ret;

}
	// .globl	_Z14traditional_nnP6__halfS0_PfS1_
.visible .entry _Z14traditional_nnP6__halfS0_PfS1_(
	.param .u64 .ptr .align 1 _Z14traditional_nnP6__halfS0_PfS1__param_0,
	.param .u64 .ptr .align 1 _Z14traditional_nnP6__halfS0_PfS1__param_1,
	.param .u64 .ptr .align 1 _Z14traditional_nnP6__halfS0_PfS1__param_2,
	.param .u64 .ptr .align 1 _Z14traditional_nnP6__halfS0_PfS1__param_3
)
{
	.reg .pred 	%p<11>;
	.reg .b16 	%rs<3>;
	.reg .b32 	%r<66>;
	.reg .b32 	%f<121>;
	.reg .b64 	%rd<17>;
	// demoted variable
	.shared .align 4 .b8 _ZZ14traditional_nnP6__halfS0_PfS1_E5tileX[1024];
	// demoted variable
	.shared .align 4 .b8 _ZZ14traditional_nnP6__halfS0_PfS1_E5tileW[1024];
	ld.param.u64 	%rd5, [_Z14traditional_nnP6__halfS0_PfS1__param_0];
	ld.param.u64 	%rd6, [_Z14traditional_nnP6__halfS0_PfS1__param_1];
	ld.param.u64 	%rd3, [_Z14traditional_nnP6__halfS0_PfS1__param_2];
	ld.param.u64 	%rd4, [_Z14traditional_nnP6__halfS0_PfS1__param_3];
	cvta.to.global.u64 	%rd1, %rd6;
	cvta.to.global.u64 	%rd2, %rd5;
	mov.u32 	%r1, %tid.y;
	mov.u32 	%r2, %tid.x;
	shl.b32 	%r33, %r1, 4;
	add.s32 	%r3, %r33, %r2;
	shl.b32 	%r34, %r1, 6;
	mov.u32 	%r35, _ZZ14traditional_nnP6__halfS0_PfS1_E5tileX;
	add.s32 	%r4, %r35, %r34;
	shl.b32 	%r36, %r2, 2;
	add.s32 	%r5, %r4, %r36;
	shl.b32 	%r37, %r2, 6;
	mov.u32 	%r38, _ZZ14traditional_nnP6__halfS0_PfS1_E5tileW;
	add.s32 	%r6, %r38, %r37;
	mov.u32 	%r7, %ntid.x;
	mad.lo.s32 	%r8, %r2, -60, %r6;
	and.b32  	%r9, %r7, 15;
	and.b32  	%r10, %r7, 7;
	add.s32 	%r11, %r10, -1;
	and.b32  	%r12, %r7, 2032;
	and.b32  	%r13, %r7, 3;
	and.b32  	%r39, %r7, -16;
	neg.s32 	%r14, %r39;
	add.s32 	%r15, %r4, 32;
	add.s32 	%r40, %r36, %r38;
	add.s32 	%r16, %r40, 512;
	mov.f32 	%f120, 0f00000000;
	mov.b32 	%r59, 0;
$L__BB1_1:
	setp.lt.u32 	%p1, %r7, 16;
	add.s32 	%r42, %r3, %r59;
	mul.wide.u32 	%rd7, %r42, 2;
	add.s64 	%rd8, %rd2, %rd7;
	ld.global.u16 	%rs1, [%rd8];
	// begin inline asm
	{  cvt.f32.f16 %f17, %rs1;}

	// end inline asm
	st.shared.f32 	[%r5], %f17;
	add.s32 	%r43, %r59, %r1;
	shl.b32 	%r44, %r43, 4;
	add.s32 	%r45, %r44, %r2;
	mul.wide.u32 	%rd9, %r45, 2;
	add.s64 	%rd10, %rd1, %rd9;
	ld.global.u16 	%rs2, [%rd10];
	// begin inline asm
	{  cvt.f32.f16 %f18, %rs2;}

	// end inline asm
	shl.b32 	%r46, %r43, 2;
	add.s32 	%r47, %r6, %r46;
	st.shared.f32 	[%r47], %f18;
	bar.sync 	0;
	mov.b32 	%r64, 0;
	@%p1 bra 	$L__BB1_4;
	mov.u32 	%r60, %r16;
	mov.u32 	%r61, %r15;
	mov.u32 	%r62, %r14;
$L__BB1_3:
	.pragma "nounroll";
	ld.shared.f32 	%f20, [%r61+-32];
	ld.shared.f32 	%f21, [%r60+-512];
	fma.rn.f32 	%f22, %f20, %f21, %f120;
	ld.shared.f32 	%f23, [%r61+-28];
	ld.shared.f32 	%f24, [%r60+-448];
	fma.rn.f32 	%f25, %f23, %f24, %f22;
	ld.shared.f32 	%f26, [%r61+-24];
	ld.shared.f32 	%f27, [%r60+-384];
	fma.rn.f32 	%f28, %f26, %f27, %f25;
	ld.shared.f32 	%f29, [%r61+-20];
	ld.shared.f32 	%f30, [%r60+-320];
	fma.rn.f32 	%f31, %f29, %f30, %f28;
	ld.shared.f32 	%f32, [%r61+-16];
	ld.shared.f32 	%f33, [%r60+-256];
	fma.rn.f32 	%f34, %f32, %f33, %f31;
	ld.shared.f32 	%f35, [%r61+-12];
	ld.shared.f32 	%f36, [%r60+-192];
	fma.rn.f32 	%f37, %f35, %f36, %f34;
	ld.shared.f32 	%f38, [%r61+-8];
	ld.shared.f32 	%f39, [%r60+-128];
	fma.rn.f32 	%f40, %f38, %f39, %f37;
	ld.shared.f32 	%f41, [%r61+-4];
	ld.shared.f32 	%f42, [%r60+-64];
	fma.rn.f32 	%f43, %f41, %f42, %f40;
	ld.shared.f32 	%f44, [%r61];
	ld.shared.f32 	%f45, [%r60];
	fma.rn.f32 	%f46, %f44, %f45, %f43;
	ld.shared.f32 	%f47, [%r61+4];
	ld.shared.f32 	%f48, [%r60+64];
	fma.rn.f32 	%f49, %f47, %f48, %f46;
	ld.shared.f32 	%f50, [%r61+8];
	ld.shared.f32 	%f51, [%r60+128];
	fma.rn.f32 	%f52, %f50, %f51, %f49;
	ld.shared.f32 	%f53, [%r61+12];
	ld.shared.f32 	%f54, [%r60+192];
	fma.rn.f32 	%f55, %f53, %f54, %f52;
	ld.shared.f32 	%f56, [%r61+16];
	ld.shared.f32 	%f57, [%r60+256];
	fma.rn.f32 	%f58, %f56, %f57, %f55;
	ld.shared.f32 	%f59, [%r61+20];
	ld.shared.f32 	%f60, [%r60+320];
	fma.rn.f32 	%f61, %f59, %f60, %f58;
	ld.shared.f32 	%f62, [%r61+24];
	ld.shared.f32 	%f63, [%r60+384];
	fma.rn.f32 	%f64, %f62, %f63, %f61;
	ld.shared.f32 	%f65, [%r61+28];
	ld.shared.f32 	%f66, [%r60+448];
	fma.rn.f32 	%f120, %f65, %f66, %f64;
	add.s32 	%r62, %r62, 16;
	add.s32 	%r61, %r61, 64;
	add.s32 	%r60, %r60, 1024;
	setp.ne.s32 	%p2, %r62, 0;
	mov.u32 	%r64, %r12;
	@%p2 bra 	$L__BB1_3;
$L__BB1_4:
	setp.eq.s32 	%p3, %r9, 0;
	@%p3 bra 	$L__BB1_14;
	add.s32 	%r48, %r9, -1;
	setp.lt.u32 	%p4, %r48, 7;
	@%p4 bra 	$L__BB1_7;
	shl.b32 	%r49, %r64, 2;
	add.s32 	%r50, %r4, %r49;
	ld.shared.f32 	%f68, [%r50];
	shl.b32 	%r51, %r64, 6;
	add.s32 	%r52, %r8, %r51;
	ld.shared.f32 	%f69, [%r52];
	fma.rn.f32 	%f70, %f68, %f69, %f120;
	ld.shared.f32 	%f71, [%r50+4];
	ld.shared.f32 	%f72, [%r52+64];
	fma.rn.f32 	%f73, %f71, %f72, %f70;
	ld.shared.f32 	%f74, [%r50+8];
	ld.shared.f32 	%f75, [%r52+128];
	fma.rn.f32 	%f76, %f74, %f75, %f73;
	ld.shared.f32 	%f77, [%r50+12];
	ld.shared.f32 	%f78, [%r52+192];
	fma.rn.f32 	%f79, %f77, %f78, %f76;
	ld.shared.f32 	%f80, [%r50+16];
	ld.shared.f32 	%f81, [%r52+256];
	fma.rn.f32 	%f82, %f80, %f81, %f79;
	ld.shared.f32 	%f83, [%r50+20];
	ld.shared.f32 	%f84, [%r52+320];
	fma.rn.f32 	%f85, %f83, %f84, %f82;
	ld.shared.f32 	%f86, [%r50+24];
	ld.shared.f32 	%f87, [%r52+384];
	fma.rn.f32 	%f88, %f86, %f87, %f85;
	ld.shared.f32 	%f89, [%r50+28];
	ld.shared.f32 	%f90, [%r52+448];
	fma.rn.f32 	%f120, %f89, %f90, %f88;
	add.s32 	%r64, %r64, 8;
$L__BB1_7:
	setp.eq.s32 	%p5, %r10, 0;
	@%p5 bra 	$L__BB1_14;
	setp.lt.u32 	%p6, %r11, 3;
	@%p6 bra 	$L__BB1_10;
	shl.b32 	%r53, %r64, 2;
	add.s32 	%r54, %r4, %r53;
	ld.shared.f32 	%f92, [%r54];
	shl.b32 	%r55, %r64, 6;
	add.s32 	%r56, %r8, %r55;
	ld.shared.f32 	%f93, [%r56];
	fma.rn.f32 	%f94, %f92, %f93, %f120;
	ld.shared.f32 	%f95, [%r54+4];
	ld.shared.f32 	%f96, [%r56+64];
	fma.rn.f32 	%f97, %f95, %f96, %f94;
	ld.shared.f32 	%f98, [%r54+8];
	ld.shared.f32 	%f99, [%r56+128];
	fma.rn.f32 	%f100, %f98, %f99, %f97;
	ld.shared.f32 	%f101, [%r54+12];
	ld.shared.f32 	%f102, [%r56+192];
	fma.rn.f32 	%f120, %f101, %f102, %f100;
	add.s32 	%r64, %r64, 4;
$L__BB1_10:
	setp.eq.s32 	%p7, %r13, 0;
	@%p7 bra 	$L__BB1_14;
	setp.eq.s32 	%p8, %r13, 1;
	shl.b32 	%r57, %r64, 2;
	add.s32 	%r29, %r4, %r57;
	ld.shared.f32 	%f103, [%r29];
	shl.b32 	%r58, %r64, 6;
	add.s32 	%r30, %r8, %r58;
	ld.shared.f32 	%f104, [%r30];
	fma.rn.f32 	%f120, %f103, %f104, %f120;
	@%p8 bra 	$L__BB1_14;
	setp.eq.s32 	%p9, %r13, 2;
	ld.shared.f32 	%f105, [%r29+4];
	ld.shared.f32 	%f106, [%r30+64];
	fma.rn.f32 	%f120, %f105, %f106, %f120;
	@%p9 bra 	$L__BB1_14;
	ld.shared.f32 	%f107, [%r29+8];
	ld.shared.f32 	%f108, [%r30+128];
	fma.rn.f32 	%f120, %f107, %f108, %f120;
$L__BB1_14:
	bar.sync 	0;
	add.s32 	%r59, %r59, %r7;
	setp.lt.u32 	%p10, %r59, 16;
	@%p10 bra 	$L__BB1_1;
	cvta.to.global.u64 	%rd11, %rd3;
	cvta.to.global.u64 	%rd12, %rd4;
	mul.wide.u32 	%rd13, %r2, 4;
	add.s64 	%rd14, %rd11, %rd13;
	ld.global.f32 	%f109, [%rd14];
	add.f32 	%f110, %f120, %f109;
	max.f32 	%f111, %f110, 0f00000000;
	mul.wide.u32 	%rd15, %r3, 4;
	add.s64 	%rd16, %rd12, %rd15;
	st.global.f32 	[%rd16], %f111;
	ret;

}
	// .globl	_Z14coop_matrix_nnP6__halfS0_PfS1_
.visible .entry _Z14coop_matrix_nnP6__halfS0_PfS1_(
	.param .u64 .ptr .align 1 _Z14coop_matrix_nnP6__halfS0_PfS1__param_0,
	.param .u64 .ptr .align 1 _Z14coop_matrix_nnP6__halfS0_PfS1__param_1,
	.param .u64 .ptr .align 1 _Z14coop_matrix_nnP6__halfS0_PfS1__param_2,
	.param .u64 .ptr .align 1 _Z14coop_matrix_nnP6__halfS0_PfS1__param_3
)
{
	.reg .b32 	%r<18>;
	.reg .b32 	%f<34>;
	.reg .b64 	%rd<9>;

	ld.param.u64 	%rd1, [_Z14coop_matrix_nnP6__halfS0_PfS1__param_0];
	ld.param.u64 	%rd2, [_Z14coop_matrix_nnP6__halfS0_PfS1__param_1];
	ld.param.u64 	%rd3, [_Z14coop_matrix_nnP6__halfS0_PfS1__param_2];
	ld.param.u64 	%rd4, [_Z14coop_matrix_nnP6__halfS0_PfS1__param_3];
	cvta.to.global.u64 	%rd5, %rd1;
	cvta.to.global.u64 	%rd6, %rd2;
	mov.b32 	%r1, 16;
	wmma.load.a.sync.aligned.row.m16n16k16.global.f16 	{%r2, %r3, %r4, %r5, %r6, %r7, %r8, %r9}, [%rd5], %r1;
	wmma.load.b.sync.aligned.col.m16n16k16.global.f16 	{%r10, %r11, %r12, %r13, %r14, %r15, %r16, %r17}, [%rd6], %r1;
	mov.f32 	%f1, 0f00000000;
	wmma.mma.sync.aligned.row.col.m16n16k16.f32.f32 {%f2, %f3, %f4, %f5, %f6, %f7, %f8, %f9}, {%r2, %r3, %r4, %r5, %r6, %r7, %r8, %r9}, {%r10, %r11, %r12, %r13, %r14, %r15, %r16, %r17}, {%f1, %f1, %f1, %f1, %f1, %f1, %f1, %f1};
	cvta.to.global.u64 	%rd7, %rd3;
	ld.global.f32 	%f10, [%rd7];
	add.f32 	%f11, %f2, %f10;
	max.f32 	%f12, %f11, 0f00000000;
	ld.global.f32 	%f13, [%rd7+4];
	add.f32 	%f14, %f3, %f13;
	max.f32 	%f15, %f14, 0f00000000;
	ld.global.f32 	%f16, [%rd7+8];
	add.f32 	%f17, %f4, %f16;
	max.f32 	%f18, %f17, 0f00000000;
	ld.global.f32 	%f19, [%rd7+12];
	add.f32 	%f20, %f5, %f19;
	max.f32 	%f21, %f20, 0f00000000;
	ld.global.f32 	%f22, [%rd7+16];
	add.f32 	%f23, %f6, %f22;
	max.f32 	%f24, %f23, 0f00000000;
	ld.global.f32 	%f25, [%rd7+20];
	add.f32 	%f26, %f7, %f25;
	max.f32 	%f27, %f26, 0f00000000;
	ld.global.f32 	%f28, [%rd7+24];
	add.f32 	%f29, %f8, %f28;
	max.f32 	%f30, %f29, 0f00000000;
	ld.global.f32 	%f31, [%rd7+28];
	add.f32 	%f32, %f9, %f31;
	max.f32 	%f33, %f32, 0f00000000;
	cvta.to.global.u64 	%rd8, %rd4;
	wmma.store.d.sync.aligned.row.m16n16k16.global.f32 	[%rd8], {%f12, %f15, %f18, %f21, %f24, %f27, %f30, %f33}, %r1;
	ret;

}


// ===== COMPILED SASS (sm_100) =====

	.target	sm_100

	.elftype	@"ET_EXEC"


//--------------------- .note.nv.tkinfo           --------------------------
	.section	.note.nv.tkinfo,"",@"SHT_NOTE"
	.sectionflags	@"SHF_NOTE_NV_TKINFO"
	.tkinfo
        /*0018*/ 	.word	0x00000002
        /*0030*/ 	.string	""
        /*0030*/ 	.string	"ptxas"
        /*0030*/ 	.string	"Cuda compilation tools, release 13.0, V13.0.88"
        /*0030*/ 	.string	"Build cuda_13.0.r13.0/compiler.36424714_0"
        /*0030*/ 	.string	"-arch sm_100 -m 64 "



//--------------------- .note.nv.cuinfo           --------------------------
	.section	.note.nv.cuinfo,"",@"SHT_NOTE"
	.sectionflags	@"SHF_NOTE_NV_CUINFO"
        /*0018*/ 	.short	0x0002
        /*001a*/ 	.short	0x0064
        /*001c*/ 	.short	0x0082
	.zero		2


//--------------------- .nv.info                  --------------------------
	.section	.nv.info,"",@"SHT_CUDA_INFO"
	.align	4


	//----- nvinfo : EIATTR_REGCOUNT
	.align		4
        /*0000*/ 	.byte	0x04, 0x2f
        /*0002*/ 	.short	(.L_2 - .L_1)
	.align		4
.L_1:
        /*0004*/ 	.word	index@(_Z16cuda_hello_worldv)
        /*0008*/ 	.word	0x00000018


	//----- nvinfo : EIATTR_FRAME_SIZE
	.align		4
.L_2:
        /*000c*/ 	.byte	0x04, 0x11
        /*000e*/ 	.short	(.L_4 - .L_3)
	.align		4
.L_3:
        /*0010*/ 	.word	index@(_Z16cuda_hello_worldv)
        /*0014*/ 	.word	0x00000038


	//----- nvinfo : EIATTR_REGCOUNT
	.align		4
.L_4:
        /*0018*/ 	.byte	0x04, 0x2f
        /*001a*/ 	.short	(.L_6 - .L_5)
	.align		4
.L_5:
        /*001c*/ 	.word	index@(_Z14traditional_nnP6__halfS0_PfS1_)
        /*0020*/ 	.word	0x00000020


	//----- nvinfo : EIATTR_FRAME_SIZE
	.align		4
.L_6:
        /*0024*/ 	.byte	0x04, 0x11
        /*0026*/ 	.short	(.L_8 - .L_7)
	.align		4
.L_7:
        /*0028*/ 	.word	index@(_Z14traditional_nnP6__halfS0_PfS1_)
        /*002c*/ 	.word	0x00000000


	//----- nvinfo : EIATTR_REGCOUNT
	.align		4
.L_8:
        /*0030*/ 	.byte	0x04, 0x2f
        /*0032*/ 	.short	(.L_10 - .L_9)
	.align		4
.L_9:
        /*0034*/ 	.word	index@(_Z14coop_matrix_nnP6__halfS0_PfS1_)
        /*0038*/ 	.word	0x0000001c


	//----- nvinfo : EIATTR_FRAME_SIZE
	.align		4
.L_10:
        /*003c*/ 	.byte	0x04, 0x11
        /*003e*/ 	.short	(.L_12 - .L_11)
	.align		4
.L_11:
        /*0040*/ 	.word	index@(_Z14coop_matrix_nnP6__halfS0_PfS1_)
        /*0044*/ 	.word	0x00000000


	//----- nvinfo : EIATTR_MIN_STACK_SIZE
	.align		4
.L_12:
        /*0048*/ 	.byte	0x04, 0x12
        /*004a*/ 	.short	(.L_14 - .L_13)
	.align		4
.L_13:
        /*004c*/ 	.word	index@(_Z14coop_matrix_nnP6__halfS0_PfS1_)
        /*0050*/ 	.word	0x00000000


	//----- nvinfo : EIATTR_MIN_STACK_SIZE
	.align		4
.L_14:
        /*0054*/ 	.byte	0x04, 0x12
        /*0056*/ 	.short	(.L_16 - .L_15)
	.align		4
.L_15:
        /*0058*/ 	.word	index@(_Z14traditional_nnP6__halfS0_PfS1_)
        /*005c*/ 	.word	0x00000000


	//----- nvinfo : EIATTR_MIN_STACK_SIZE
	.align		4
.L_16:
        /*0060*/ 	.byte	0x04, 0x12
        /*0062*/ 	.short	(.L_18 - .L_17)
	.align		4
.L_17:
        /*0064*/ 	.word	index@(_Z16cuda_hello_worldv)
        /*0068*/ 	.word	0x00000038
.L_18:


//--------------------- .nv.compat                --------------------------
	.section	.nv.compat,"",@"SHT_CUDA_COMPAT_INFO"
	.align	4
        /*0000*/ 	.byte	0x02, 0x09, 0x00, 0x00, 0x02, 0x02, 0x01, 0x00, 0x02, 0x05, 0x05, 0x00, 0x03, 0x07, 0x01, 0x01
        /*0010*/ 	.byte	0x02, 0x03, 0x00, 0x00, 0x02, 0x06, 0x01, 0x00, 0x04, 0x0b, 0x08, 0x00, 0x09, 0x00, 0x00, 0x00
        /*0020*/ 	.byte	0x00, 0x00, 0x00, 0x00


//--------------------- .nv.info._Z14coop_matrix_nnP6__halfS0_PfS1_ --------------------------
	.section	.nv.info._Z14coop_matrix_nnP6__halfS0_PfS1_,"",@"SHT_CUDA_INFO"
	.sectionflags	@""
	.align	4


	//----- nvinfo : EIATTR_CUDA_API_VERSION
	.align		4
        /*0000*/ 	.byte	0x04, 0x37
        /*0002*/ 	.short	(.L_20 - .L_19)
.L_19:
        /*0004*/ 	.word	0x00000082


	//----- nvinfo : EIATTR_KPARAM_INFO
	.align		4
.L_20:
        /*0008*/ 	.byte	0x04, 0x17
        /*000a*/ 	.short	(.L_22 - .L_21)
.L_21:
        /*000c*/ 	.word	0x00000000
        /*0010*/ 	.short	0x0003
        /*0012*/ 	.short	0x0018
        /*0014*/ 	.byte	0x00, 0xf5, 0x21, 0x00


	//----- nvinfo : EIATTR_KPARAM_INFO
	.align		4
.L_22:
        /*0018*/ 	.byte	0x04, 0x17
        /*001a*/ 	.short	(.L_24 - .L_23)
.L_23:
        /*001c*/ 	.word	0x00000000
        /*0020*/ 	.short	0x0002
        /*0022*/ 	.short	0x0010
        /*0024*/ 	.byte	0x00, 0xf5, 0x21, 0x00


	//----- nvinfo : EIATTR_KPARAM_INFO
	.align		4
.L_24:
        /*0028*/ 	.byte	0x04, 0x17
        /*002a*/ 	.short	(.L_26 - .L_25)
.L_25:
        /*002c*/ 	.word	0x00000000
        /*0030*/ 	.short	0x0001
        /*0032*/ 	.short	0x0008
        /*0034*/ 	.byte	0x00, 0xf5, 0x21, 0x00


	//----- nvinfo : EIATTR_KPARAM_INFO
	.align		4
.L_26:
        /*0038*/ 	.byte	0x04, 0x17
        /*003a*/ 	.short	(.L_28 - .L_27)
.L_27:
        /*003c*/ 	.word	0x00000000
        /*0040*/ 	.short	0x0000
        /*0042*/ 	.short	0x0000
        /*0044*/ 	.byte	0x00, 0xf5, 0x21, 0x00


	//----- nvinfo : EIATTR_SPARSE_MMA_MASK
	.align		4
.L_28:
        /*0048*/ 	.byte	0x03, 0x50
        /*004a*/ 	.short	0x0000


	//----- nvinfo : EIATTR_WMMA_USED
	.align		4
        /*004c*/ 	.byte	0x01, 0x2b
	.zero		2


	//----- nvinfo : EIATTR_MAXREG_COUNT
	.align		4
        /*0050*/ 	.byte	0x03, 0x1b
        /*0052*/ 	.short	0x00ff


	//----- nvinfo : EIATTR_MERCURY_ISA_VERSION
	.align		4
        /*0054*/ 	.byte	0x03, 0x5f
        /*0056*/ 	.short	0x0101


	//----- nvinfo : EIATTR_VRC_CTA_INIT_COUNT
	.align		4
        /*0058*/ 	.byte	0x02, 0x4a
	.zero		1
	.zero		1


	//----- nvinfo : EIATTR_EXIT_INSTR_OFFSETS
	.align		4
        /*005c*/ 	.byte	0x04, 0x1c
        /*005e*/ 	.short	(.L_30 - .L_29)


	//   ....[0]....
.L_29:
        /*0060*/ 	.word	0x00000360


	//----- nvinfo : EIATTR_CBANK_PARAM_SIZE
	.align		4
.L_30:
        /*0064*/ 	.byte	0x03, 0x19
        /*0066*/ 	.short	0x0020


	//----- nvinfo : EIATTR_PARAM_CBANK
	.align		4
        /*0068*/ 	.byte	0x04, 0x0a
        /*006a*/ 	.short	(.L_32 - .L_31)
	.align		4
.L_31:
        /*006c*/ 	.word	index@(.nv.constant0._Z14coop_matrix_nnP6__halfS0_PfS1_)
        /*0070*/ 	.short	0x0380
        /*0072*/ 	.short	0x0020


	//----- nvinfo : EIATTR_SW_WAR
	.align		4
.L_32:
        /*0074*/ 	.byte	0x04, 0x36
        /*0076*/ 	.short	(.L_34 - .L_33)
.L_33:
        /*0078*/ 	.word	0x00000008
.L_34:


//--------------------- .nv.info._Z14traditional_nnP6__halfS0_PfS1_ --------------------------
	.section	.nv.info._Z14traditional_nnP6__halfS0_PfS1_,"",@"SHT_CUDA_INFO"
	.sectionflags	@""
	.align	4


	//----- nvinfo : EIATTR_CUDA_API_VERSION
	.align		4
        /*0000*/ 	.byte	0x04, 0x37
        /*0002*/ 	.short	(.L_36 - .L_35)
.L_35:
        /*0004*/ 	.word	0x00000082


	//----- nvinfo : EIATTR_KPARAM_INFO
	.align		4
.L_36:
        /*0008*/ 	.byte	0x04, 0x17
        /*000a*/ 	.short	(.L_38 - .L_37)
.L_37:
        /*000c*/ 	.word	0x00000000
        /*0010*/ 	.short	0x0003
        /*0012*/ 	.short	0x0018
        /*0014*/ 	.byte	0x00, 0xf5, 0x21, 0x00


	//----- nvinfo : EIATTR_KPARAM_INFO
	.align		4
.L_38:
        /*0018*/ 	.byte	0x04, 0x17
        /*001a*/ 	.short	(.L_40 - .L_39)
.L_39:
        /*001c*/ 	.word	0x00000000
        /*0020*/ 	.short	0x0002
        /*0022*/ 	.short	0x0010
        /*0024*/ 	.byte	0x00, 0xf5, 0x21, 0x00


	//----- nvinfo : EIATTR_KPARAM_INFO
	.align		4
.L_40:
        /*0028*/ 	.byte	0x04, 0x17
        /*002a*/ 	.short	(.L_42 - .L_41)
.L_41:
        /*002c*/ 	.word	0x00000000
        /*0030*/ 	.short	0x0001
        /*0032*/ 	.short	0x0008
        /*0034*/ 	.byte	0x00, 0xf5, 0x21, 0x00


	//----- nvinfo : EIATTR_KPARAM_INFO
	.align		4
.L_42:
        /*0038*/ 	.byte	0x04, 0x17
        /*003a*/ 	.short	(.L_44 - .L_43)
.L_43:
        /*003c*/ 	.word	0x00000000
        /*0040*/ 	.short	0x0000
        /*0042*/ 	.short	0x0000
        /*0044*/ 	.byte	0x00, 0xf5, 0x21, 0x00


	//----- nvinfo : EIATTR_SPARSE_MMA_MASK
	.align		4
.L_44:
        /*0048*/ 	.byte	0x03, 0x50
        /*004a*/ 	.short	0x0000


	//----- nvinfo : EIATTR_MAXREG_COUNT
	.align		4
        /*004c*/ 	.byte	0x03, 0x1b
        /*004e*/ 	.short	0x00ff


	//----- nvinfo : EIATTR_NUM_BARRIERS
	.align		4
        /*0050*/ 	.byte	0x02, 0x4c
        /*0052*/ 	.byte	0x01
	.zero		1


	//----- nvinfo : EIATTR_MERCURY_ISA_VERSION
	.align		4
        /*0054*/ 	.byte	0x03, 0x5f
        /*0056*/ 	.short	0x0101


	//----- nvinfo : EIATTR_UNUSED_LOAD_BYTE_OFFSET
	.align		4
        /*0058*/ 	.byte	0x04, 0x44
        /*005a*/ 	.short	(.L_46 - .L_45)


	//   ....[0]....
.L_45:
        /*005c*/ 	.word	0x000008b0
        /*0060*/ 	.word	0x00000fff


	//----- nvinfo : EIATTR_VRC_CTA_INIT_COUNT
	.align		4
.L_46:
        /*0064*/ 	.byte	0x02, 0x4a
	.zero		1
	.zero		1


	//----- nvinfo : EIATTR_EXIT_INSTR_OFFSETS
	.align		4
        /*0068*/ 	.byte	0x04, 0x1c
        /*006a*/ 	.short	(.L_48 - .L_47)


	//   ....[0]....
.L_47:
        /*006c*/ 	.word	0x000009e0


	//----- nvinfo : EIATTR_CBANK_PARAM_SIZE
	.align		4
.L_48:
        /*0070*/ 	.byte	0x03, 0x19
        /*0072*/ 	.short	0x0020


	//----- nvinfo : EIATTR_PARAM_CBANK
	.align		4
        /*0074*/ 	.byte	0x04, 0x0a
        /*0076*/ 	.short	(.L_50 - .L_49)
	.align		4
.L_49:
        /*0078*/ 	.word	index@(.nv.constant0._Z14traditional_nnP6__halfS0_PfS1_)
        /*007c*/ 	.short	0x0380
        /*007e*/ 	.short	0x0020


	//----- nvinfo : EIATTR_SW_WAR
	.align		4
.L_50:
        /*0080*/ 	.byte	0x04, 0x36
        /*0082*/ 	.short	(.L_52 - .L_51)
.L_51:
        /*0084*/ 	.word	0x00000008
.L_52:


//--------------------- .nv.info._Z16cuda_hello_worldv --------------------------
	.section	.nv.info._Z16cuda_hello_worldv,"",@"SHT_CUDA_INFO"
	.sectionflags	@""
	.align	4


	//----- nvinfo : EIATTR_CUDA_API_VERSION
	.align		4
        /*0000*/ 	.byte	0x04, 0x37
        /*0002*/ 	.short	(.L_54 - .L_53)
.L_53:
        /*0004*/ 	.word	0x00000082


	//----- nvinfo : EIATTR_SPARSE_MMA_MASK
	.align		4
.L_54:
        /*0008*/ 	.byte	0x03, 0x50
        /*000a*/ 	.short	0x0000


	//----- nvinfo : EIATTR_MAXREG_COUNT
	.align		4
        /*000c*/ 	.byte	0x03, 0x1b
        /*000e*/ 	.short	0x00ff


	//----- nvinfo : EIATTR_EXTERNS
	.align		4
        /*0010*/ 	.byte	0x04, 0x0f
        /*0012*/ 	.short	(.L_56 - .L_55)


	//   ....[0]....
	.align		4
.L_55:
        /*0014*/ 	.word	index@(vprintf)


	//----- nvinfo : EIATTR_MERCURY_ISA_VERSION
	.align		4
.L_56:
        /*0018*/ 	.byte	0x03, 0x5f
        /*001a*/ 	.short	0x0101


	//----- nvinfo : EIATTR_VRC_CTA_INIT_COUNT
	.align		4
        /*001c*/ 	.byte	0x02, 0x4a
	.zero		1
	.zero		1


	//----- nvinfo : EIATTR_SYSCALL_OFFSETS
	.align		4
        /*0020*/ 	.byte	0x04, 0x46
        /*0022*/ 	.short	(.L_58 - .L_57)


	//   ....[0]....
.L_57:
        /*0024*/ 	.word	0x00000250


	//----- nvinfo : EIATTR_EXIT_INSTR_OFFSETS
	.align		4
.L_58:
        /*0028*/ 	.byte	0x04, 0x1c
        /*002a*/ 	.short	(.L_60 - .L_59)


	//   ....[0]....
.L_59:
        /*002c*/ 	.word	0x00000260


	//----- nvinfo : EIATTR_SW_WAR
	.align		4
.L_60:
        /*0030*/ 	.byte	0x04, 0x36
        /*0032*/ 	.short	(.L_62 - .L_61)
.L_61:
        /*0034*/ 	.word	0x00000008
.L_62:


//--------------------- .nv.callgraph             --------------------------
	.section	.nv.callgraph,"",@"SHT_CUDA_CALLGRAPH"
	.align	4
	.sectionentsize	8
	.align		4
        /*0000*/ 	.word	0x00000000
	.align		4
        /*0004*/ 	.word	0xffffffff
	.align		4
        /*0008*/ 	.word	index@(_Z16cuda_hello_worldv)
	.align		4
        /*000c*/ 	.word	index@(vprintf)
	.align		4
        /*0010*/ 	.word	0x00000000
	.align		4
        /*0014*/ 	.word	0xfffffffe
	.align		4
        /*0018*/ 	.word	0x00000000
	.align		4
        /*001c*/ 	.word	0xfffffffd
	.align		4
        /*0020*/ 	.word	0x00000000
	.align		4
        /*0024*/ 	.word	0xfffffffc


//--------------------- .nv.constant4             --------------------------
	.section	.nv.constant4,"a",@progbits
	.align	8
	.align		8
.nv.constant4:
        /*0000*/ 	.dword	$str
	.align		8
        /*0008*/ 	.dword	vprintf


//--------------------- .text._Z14coop_matrix_nnP6__halfS0_PfS1_ --------------------------
	.section	.text._Z14coop_matrix_nnP6__halfS0_PfS1_,"ax",@progbits
	.align	128
        .global         _Z14coop_matrix_nnP6__halfS0_PfS1_
        .type           _Z14coop_matrix_nnP6__halfS0_PfS1_,@function
        .size           _Z14coop_matrix_nnP6__halfS0_PfS1_,(.L_x_10 - _Z14coop_matrix_nnP6__halfS0_PfS1_)
        .other          _Z14coop_matrix_nnP6__halfS0_PfS1_,@"STO_CUDA_ENTRY STV_DEFAULT"
_Z14coop_matrix_nnP6__halfS0_PfS1_:
.text._Z14coop_matrix_nnP6__halfS0_PfS1_:
[----:B------:R-:W-:Y:S01]  /*0000*/  LDC R1, c[0x0][0x37c] ;  /* 0x0000df00ff017b82 */ /* 0x000fe20000000800 */
[----:B------:R-:W0:Y:S01]  /*0010*/  S2R R5, SR_LANEID ;  /* 0x0000000000057919 */ /* 0x000e220000000000 */
[----:B------:R-:W1:Y:S01]  /*0020*/  LDCU.128 UR8, c[0x0][0x380] ;  /* 0x00007000ff0877ac */ /* 0x000e620008000c00 */
[----:B------:R-:W-:-:S05]  /*0030*/  IMAD.MOV.U32 R3, RZ, RZ, RZ ;  /* 0x000000ffff037224 */ /* 0x000fca00078e00ff */
[----:B------:R-:W2:Y:S01]  /*0040*/  LDC.64 R22, c[0x0][0x390] ;  /* 0x0000e400ff167b82 */ /* 0x000ea20000000a00 */
[----:B------:R-:W2:Y:S01]  /*0050*/  LDCU.64 UR4, c[0x0][0x358] ;  /* 0x00006b00ff0477ac */ /* 0x000ea20008000a00 */
[----:B------:R-:W3:Y:S01]  /*0060*/  LDCU.64 UR6, c[0x0][0x398] ;  /* 0x00007300ff0677ac */ /* 0x000ee20008000a00 */
[----:B--2---:R-:W2:Y:S04]  /*0070*/  LDG.E R21, desc[UR4][R22.64] ;  /* 0x0000000416157981 */ /* 0x004ea8000c1e1900 */
[----:B------:R-:W4:Y:S01]  /*0080*/  LDG.E R0, desc[UR4][R22.64+0x4] ;  /* 0x0000040416007981 */ /* 0x000f22000c1e1900 */
[----:B0-----:R-:W-:Y:S02]  /*0090*/  LOP3.LUT R2, R5, 0x3, RZ, 0xc0, !PT ;  /* 0x0000000305027812 */ /* 0x001fe400078ec0ff */
[----:B------:R-:W-:Y:S01]  /*00a0*/  SHF.R.U32.HI R5, RZ, 0x2, R5 ;  /* 0x00000002ff057819 */ /* 0x000fe20000011605 */
[----:B------:R-:W5:Y:S04]  /*00b0*/  LDG.E R19, desc[UR4][R22.64+0x8] ;  /* 0x0000080416137981 */ /* 0x000f68000c1e1900 */
[----:B------:R-:W-:Y:S01]  /*00c0*/  IMAD.WIDE.U32 R2, R5, 0x8, R2 ;  /* 0x0000000805027825 */ /* 0x000fe200078e0002 */
[----:B------:R-:W5:Y:S02]  /*00d0*/  LDG.E R14, desc[UR4][R22.64+0xc] ;  /* 0x00000c04160e7981 */ /* 0x000f64000c1e1900 */
[----:B-1----:R-:W-:-:S02]  /*00e0*/  LEA R6, P0, R2, UR8, 0x2 ;  /* 0x0000000802067c11 */ /* 0x002fc4000f8010ff */
[----:B------:R-:W5:Y:S01]  /*00f0*/  LDG.E R17, desc[UR4][R22.64+0x10] ;  /* 0x0000100416117981 */ /* 0x000f62000c1e1900 */
[C---:B------:R-:W-:Y:S02]  /*0100*/  LEA R24, P1, R2.reuse, UR10, 0x2 ;  /* 0x0000000a02187c11 */ /* 0x040fe4000f8210ff */
[C-C-:B------:R-:W-:Y:S01]  /*0110*/  LEA.HI.X R7, R2.reuse, UR9, R3.reuse, 0x2, P0 ;  /* 0x0000000902077c11 */ /* 0x140fe200080f1403 */
[----:B------:R-:W5:Y:S01]  /*0120*/  LDG.E R16, desc[UR4][R22.64+0x14] ;  /* 0x0000140416107981 */ /* 0x000f62000c1e1900 */
[----:B------:R-:W-:-:S03]  /*0130*/  LEA.HI.X R25, R2, UR11, R3, 0x2, P1 ;  /* 0x0000000b02197c11 */ /* 0x000fc600088f1403 */
[----:B------:R-:W3:Y:S04]  /*0140*/  LDG.E R8, desc[UR4][R6.64] ;  /* 0x0000000406087981 */ /* 0x000ee8000c1e1900 */
[----:B------:R-:W3:Y:S04]  /*0150*/  LDG.E R9, desc[UR4][R6.64+0x100] ;  /* 0x0001000406097981 */ /* 0x000ee8000c1e1900 */
[----:B------:R-:W3:Y:S04]  /*0160*/  LDG.E R10, desc[UR4][R6.64+0x10] ;  /* 0x00001004060a7981 */ /* 0x000ee8000c1e1900 */
[----:B------:R-:W3:Y:S04]  /*0170*/  LDG.E R11, desc[UR4][R6.64+0x110] ;  /* 0x00011004060b7981 */ /* 0x000ee8000c1e1900 */
[----:B------:R-:W3:Y:S04]  /*0180*/  LDG.E R4, desc[UR4][R24.64] ;  /* 0x0000000418047981 */ /* 0x000ee8000c1e1900 */
[----:B------:R-:W3:Y:S04]  /*0190*/  LDG.E R5, desc[UR4][R24.64+0x10] ;  /* 0x0000100418057981 */ /* 0x000ee8000c1e1900 */
[----:B------:R-:W2:Y:S04]  /*01a0*/  LDG.E R12, desc[UR4][R24.64+0x100] ;  /* 0x00010004180c7981 */ /* 0x000ea8000c1e1900 */
[----:B------:R-:W2:Y:S04]  /*01b0*/  LDG.E R13, desc[UR4][R24.64+0x110] ;  /* 0x00011004180d7981 */ /* 0x000ea8000c1e1900 */
[----:B------:R-:W5:Y:S04]  /*01c0*/  LDG.E R15, desc[UR4][R22.64+0x18] ;  /* 0x00001804160f7981 */ /* 0x000f68000c1e1900 */
[----:B------:R-:W5:Y:S01]  /*01d0*/  LDG.E R18, desc[UR4][R22.64+0x1c] ;  /* 0x00001c0416127981 */ /* 0x000f62000c1e1900 */
[C---:B---3--:R-:W-:Y:S08]  /*01e0*/  HMMA.16816.F32 R4, R8.reuse, R4, RZ ;  /* 0x000000040804723c */ /* 0x048ff000000018ff */
[----:B--2---:R-:W-:Y:S01]  /*01f0*/  HMMA.16816.F32 R8, R8, R12, RZ ;  /* 0x0000000c0808723c */ /* 0x004fe200000018ff */
[----:B------:R-:W-:-:S04]  /*0200*/  LEA R12, P0, R2, UR6, 0x3 ;  /* 0x00000006020c7c11 */ /* 0x000fc8000f8018ff */
[----:B------:R-:W-:-:S06]  /*0210*/  LEA.HI.X R13, R2, UR7, R3, 0x3, P0 ;  /* 0x00000007020d7c11 */ /* 0x000fcc00080f1c03 */
[----:B------:R-:W-:Y:S01]  /*0220*/  FADD R4, R4, R21 ;  /* 0x0000001504047221 */ /* 0x000fe20000000000 */
[----:B----4-:R-:W-:Y:S01]  /*0230*/  FADD R5, R5, R0 ;  /* 0x0000000005057221 */ /* 0x010fe20000000000 */
[----:B-----5:R-:W-:Y:S01]  /*0240*/  FADD R6, R6, R19 ;  /* 0x0000001306067221 */ /* 0x020fe20000000000 */
[----:B------:R-:W-:-:S05]  /*0250*/  FADD R7, R7, R14 ;  /* 0x0000000e07077221 */ /* 0x000fca0000000000 */
[----:B------:R-:W-:Y:S01]  /*0260*/  FADD R8, R8, R17 ;  /* 0x0000001108087221 */ /* 0x000fe20000000000 */
[----:B------:R-:W-:Y:S01]  /*0270*/  FADD R9, R9, R16 ;  /* 0x0000001009097221 */ /* 0x000fe20000000000 */
[----:B------:R-:W-:Y:S01]  /*0280*/  FADD R10, R10, R15 ;  /* 0x0000000f0a0a7221 */ /* 0x000fe20000000000 */
[----:B------:R-:W-:Y:S01]  /*0290*/  FADD R11, R11, R18 ;  /* 0x000000120b0b7221 */ /* 0x000fe20000000000 */
[----:B------:R-:W-:Y:S02]  /*02a0*/  FMNMX R4, RZ, R4, !PT ;  /* 0x00000004ff047209 */ /* 0x000fe40007800000 */
[----:B------:R-:W-:Y:S02]  /*02b0*/  FMNMX R5, RZ, R5, !PT ;  /* 0x00000005ff057209 */ /* 0x000fe40007800000 */
[----:B------:R-:W-:Y:S02]  /*02c0*/  FMNMX R6, RZ, R6, !PT ;  /* 0x00000006ff067209 */ /* 0x000fe40007800000 */
[----:B------:R-:W-:-:S02]  /*02d0*/  FMNMX R7, RZ, R7, !PT ;  /* 0x00000007ff077209 */ /* 0x000fc40007800000 */
[----:B------:R-:W-:Y:S02]  /*02e0*/  FMNMX R8, RZ, R8, !PT ;  /* 0x00000008ff087209 */ /* 0x000fe40007800000 */
[----:B------:R-:W-:Y:S02]  /*02f0*/  FMNMX R9, RZ, R9, !PT ;  /* 0x00000009ff097209 */ /* 0x000fe40007800000 */
[----:B------:R-:W-:Y:S02]  /*0300*/  FMNMX R10, RZ, R10, !PT ;  /* 0x0000000aff0a7209 */ /* 0x000fe40007800000 */
[----:B------:R-:W-:Y:S01]  /*0310*/  FMNMX R11, RZ, R11, !PT ;  /* 0x0000000bff0b7209 */ /* 0x000fe20007800000 */
[----:B------:R-:W-:Y:S04]  /*0320*/  STG.E.64 desc[UR4][R12.64], R4 ;  /* 0x000000040c007986 */ /* 0x000fe8000c101b04 */
[----:B------:R-:W-:Y:S04]  /*0330*/  STG.E.64 desc[UR4][R12.64+0x200], R6 ;  /* 0x000200060c007986 */ /* 0x000fe8000c101b04 */
[----:B------:R-:W-:Y:S04]  /*0340*/  STG.E.64 desc[UR4][R12.64+0x20], R8 ;  /* 0x000020080c007986 */ /* 0x000fe8000c101b04 */
[----:B------:R-:W-:Y:S01]  /*0350*/  STG.E.64 desc[UR4][R12.64+0x220], R10 ;  /* 0x0002200a0c007986 */ /* 0x000fe2000c101b04 */
[----:B------:R-:W-:Y:S05]  /*0360*/  EXIT ;  /* 0x000000000000794d */ /* 0x000fea0003800000 */
.L_x_0:
[----:B------:R-:W-:-:S00]  /*0370*/  BRA `(.L_x_0) ;  /* 0xfffffffc00fc7947 */ /* 0x000fc0000383ffff */
[----:B------:R-:W-:-:S00]  /*0380*/  NOP ;  /* 0x0000000000007918 */ /* 0x000fc00000000000 */
[----:B------:R-:W-:-:S00]  /*0390*/  NOP ;  /* 0x0000000000007918 */ /* 0x000fc00000000000 */
[----:B------:R-:W-:-:S00]  /*03a0*/  NOP ;  /* 0x0000000000007918 */ /* 0x000fc00000000000 */
[----:B------:R-:W-:-:S00]  /*03b0*/  NOP ;  /* 0x0000000000007918 */ /* 0x000fc00000000000 */
[----:B------:R-:W-:-:S00]  /*03c0*/  NOP ;  /* 0x0000000000007918 */ /* 0x000fc00000000000 */
[----:B------:R-:W-:-:S00]  /*03d0*/  NOP ;  /* 0x0000000000007918 */ /* 0x000fc00000000000 */
[----:B------:R-:W-:-:S00]  /*03e0*/  NOP ;  /* 0x0000000000007918 */ /* 0x000fc00000000000 */
[----:B------:R-:W-:-:S00]  /*03f0*/  NOP ;  /* 0x0000000000007918 */ /* 0x000fc00000000000 */
.L_x_10:


//--------------------- .text._Z14traditional_nnP6__halfS0_PfS1_ --------------------------
	.section	.text._Z14traditional_nnP6__halfS0_PfS1_,"ax",@progbits
	.align	128
        .global         _Z14traditional_nnP6__halfS0_PfS1_
        .type           _Z14traditional_nnP6__halfS0_PfS1_,@function
        .size           _Z14traditional_nnP6__halfS0_PfS1_,(.L_x_11 - _Z14traditional_nnP6__halfS0_PfS1_)
        .other          _Z14traditional_nnP6__halfS0_PfS1_,@"STO_CUDA_ENTRY STV_DEFAULT"
_Z14traditional_nnP6__halfS0_PfS1_:
.text._Z14traditional_nnP6__halfS0_PfS1_:
[----:B------:R-:W-:Y:S01]  /*0000*/  LDC R1, c[0x0][0x37c] ;  /* 0x0000df00ff017b82 */ /* 0x000fe20000000800 */
[----:B------:R-:W0:Y:S07]  /*0010*/  S2R R2, SR_TID.X ;  /* 0x0000000000027919 */ /* 0x000e2e0000002100 */
[----:B------:R-:W1:Y:S01]  /*0020*/  S2UR UR6, SR_CgaCtaId ;  /* 0x00000000000679c3 */ /* 0x000e620000008800 */
[----:B------:R-:W-:Y:S01]  /*0030*/  UMOV UR4, 0x400 ;  /* 0x0000040000047882 */ /* 0x000fe20000000000 */
[----:B------:R-:W-:Y:S01]  /*0040*/  HFMA2 R25, -RZ, RZ, 0, 0 ;  /* 0x00000000ff197431 */ /* 0x000fe200000001ff */
[----:B------:R-:W2:Y:S01]  /*0050*/  S2R R3, SR_TID.Y ;  /* 0x0000000000037919 */ /* 0x000ea20000002200 */
[----:B------:R-:W-:Y:S01]  /*0060*/  UIADD3 UR5, UPT, UPT, UR4, 0x400, URZ ;  /* 0x0000040004057890 */ /* 0x000fe2000fffe0ff */
[----:B------:R-:W3:Y:S03]  /*0070*/  LDCU.64 UR8, c[0x0][0x358] ;  /* 0x00006b00ff0877ac */ /* 0x000ee60008000a00 */
[----:B------:R-:W4:Y:S01]  /*0080*/  LDC R0, c[0x0][0x360] ;  /* 0x0000d800ff007b82 */ /* 0x000f220000000800 */
[----:B-1----:R-:W-:-:S02]  /*0090*/  ULEA UR4, UR6, UR4, 0x18 ;  /* 0x0000000406047291 */ /* 0x002fc4000f8ec0ff */
[----:B------:R-:W-:Y:S01]  /*00a0*/  ULEA UR5, UR6, UR5, 0x18 ;  /* 0x0000000506057291 */ /* 0x000fe2000f8ec0ff */
[----:B----4-:R-:W-:-:S05]  /*00b0*/  LOP3.LUT R14, R0, 0x7, RZ, 0xc0, !PT ;  /* 0x00000007000e7812 */ /* 0x010fca00078ec0ff */
[----:B0-----:R-:W-:Y:S02]  /*00c0*/  LEA R17, R2, UR5, 0x6 ;  /* 0x0000000502117c11 */ /* 0x001fe4000f8e30ff */
[----:B------:R-:W-:Y:S02]  /*00d0*/  IADD3 R4, PT, PT, R14, -0x1, RZ ;  /* 0xffffffff0e047810 */ /* 0x000fe40007ffe0ff */
[----:B--2---:R-:W-:Y:S01]  /*00e0*/  LEA R19, R3, UR4, 0x6 ;  /* 0x0000000403137c11 */ /* 0x004fe2000f8e30ff */
[----:B------:R-:W-:Y:S01]  /*00f0*/  IMAD R16, R2, -0x3c, R17 ;  /* 0xffffffc402107824 */ /* 0x000fe200078e0211 */
[----:B------:R-:W-:Y:S02]  /*0100*/  LOP3.LUT R5, R0, 0xfffffff0, RZ, 0xc0, !PT ;  /* 0xfffffff000057812 */ /* 0x000fe400078ec0ff */
[C---:B------:R-:W-:Y:S01]  /*0110*/  LEA R6, R2.reuse, UR5, 0x2 ;  /* 0x0000000502067c11 */ /* 0x040fe2000f8e10ff */
[----:B------:R-:W-:Y:S01]  /*0120*/  IMAD R18, R2, 0x4, R19 ;  /* 0x0000000402127824 */ /* 0x000fe200078e0213 */
[----:B------:R-:W-:-:S02]  /*0130*/  ISETP.GE.U32.AND P0, PT, R4, 0x3, PT ;  /* 0x000000030400780c */ /* 0x000fc40003f06070 */
[----:B------:R-:W-:Y:S02]  /*0140*/  MOV R4, RZ ;  /* 0x000000ff00047202 */ /* 0x000fe40000000f00 */
[----:B------:R-:W-:Y:S02]  /*0150*/  LEA R21, R3, R2, 0x4 ;  /* 0x0000000203157211 */ /* 0x000fe400078e20ff */
[C---:B------:R-:W-:Y:S02]  /*0160*/  LOP3.LUT R15, R0.reuse, 0xf, RZ, 0xc0, !PT ;  /* 0x0000000f000f7812 */ /* 0x040fe400078ec0ff */
[C---:B------:R-:W-:Y:S02]  /*0170*/  LOP3.LUT R13, R0.reuse, 0x7f0, RZ, 0xc0, !PT ;  /* 0x000007f0000d7812 */ /* 0x040fe400078ec0ff */
[----:B------:R-:W-:Y:S02]  /*0180*/  LOP3.LUT R12, R0, 0x3, RZ, 0xc0, !PT ;  /* 0x00000003000c7812 */ /* 0x000fe400078ec0ff */
[----:B------:R-:W-:-:S02]  /*0190*/  IADD3 R5, PT, PT, -R5, RZ, RZ ;  /* 0x000000ff05057210 */ /* 0x000fc40007ffe1ff */
[----:B------:R-:W-:Y:S02]  /*01a0*/  IADD3 R7, PT, PT, R19, 0x20, RZ ;  /* 0x0000002013077810 */ /* 0x000fe40007ffe0ff */
[----:B---3--:R-:W-:-:S07]  /*01b0*/  IADD3 R6, PT, PT, R6, 0x200, RZ ;  /* 0x0000020006067810 */ /* 0x008fce0007ffe0ff */
.L_x_6:
[----:B0-----:R-:W0:Y:S01]  /*01c0*/  LDC.64 R10, c[0x0][0x380] ;  /* 0x0000e000ff0a7b82 */ /* 0x001e220000000a00 */
[-C--:B------:R-:W-:Y:S02]  /*01d0*/  IADD3 R20, PT, PT, R3, R4.reuse, RZ ;  /* 0x0000000403147210 */ /* 0x080fe40007ffe0ff */
[----:B------:R-:W-:-:S03]  /*01e0*/  IADD3 R23, PT, PT, R21, R4, RZ ;  /* 0x0000000415177210 */ /* 0x000fc60007ffe0ff */
[----:B------:R-:W-:Y:S02]  /*01f0*/  IMAD R27, R20, 0x10, R2 ;  /* 0x00000010141b7824 */ /* 0x000fe400078e0202 */
[----:B------:R-:W1:Y:S01]  /*0200*/  LDC.64 R8, c[0x0][0x388] ;  /* 0x0000e200ff087b82 */ /* 0x000e620000000a00 */
[----:B0-----:R-:W-:-:S06]  /*0210*/  IMAD.WIDE.U32 R10, R23, 0x2, R10 ;  /* 0x00000002170a7825 */ /* 0x001fcc00078e000a */
[----:B------:R-:W2:Y:S01]  /*0220*/  LDG.E.U16 R10, desc[UR8][R10.64] ;  /* 0x000000080a0a7981 */ /* 0x000ea2000c1e1500 */
[----:B-1----:R-:W-:-:S06]  /*0230*/  IMAD.WIDE.U32 R8, R27, 0x2, R8 ;  /* 0x000000021b087825 */ /* 0x002fcc00078e0008 */
[----:B------:R-:W3:Y:S01]  /*0240*/  LDG.E.U16 R8, desc[UR8][R8.64] ;  /* 0x0000000808087981 */ /* 0x000ee2000c1e1500 */
[----:B------:R-:W-:Y:S02]  /*0250*/  ISETP.GE.U32.AND P2, PT, R0, 0x10, PT ;  /* 0x000000100000780c */ /* 0x000fe40003f46070 */
[----:B------:R-:W-:Y:S02]  /*0260*/  LEA R27, R20, R17, 0x2 ;  /* 0x00000011141b7211 */ /* 0x000fe400078e10ff */
[----:B------:R-:W-:Y:S02]  /*0270*/  IADD3 R4, PT, PT, R0, R4, RZ ;  /* 0x0000000400047210 */ /* 0x000fe40007ffe0ff */
[----:B------:R-:W-:Y:S02]  /*0280*/  MOV R20, RZ ;  /* 0x000000ff00147202 */ /* 0x000fe40000000f00 */
[----:B------:R-:W-:Y:S01]  /*0290*/  ISETP.GE.U32.AND P1, PT, R4, 0x10, PT ;  /* 0x000000100400780c */ /* 0x000fe20003f26070 */
[----:B--2---:R-:W-:-:S02]  /*02a0*/  HADD2.F32 R23, -RZ, R10.H0_H0 ;  /* 0x2000000aff177230 */ /* 0x004fc40000004100 */
[----:B---3--:R-:W-:-:S03]  /*02b0*/  HADD2.F32 R22, -RZ, R8.H0_H0 ;  /* 0x20000008ff167230 */ /* 0x008fc60000004100 */
[----:B------:R0:W-:Y:S04]  /*02c0*/  STS [R18], R23 ;  /* 0x0000001712007388 */ /* 0x0001e80000000800 */
[----:B------:R0:W-:Y:S01]  /*02d0*/  STS [R27], R22 ;  /* 0x000000161b007388 */ /* 0x0001e20000000800 */
[----:B------:R-:W-:Y:S06]  /*02e0*/  BAR.SYNC.DEFER_BLOCKING 0x0 ;  /* 0x0000000000007b1d */ /* 0x000fec0000010000 */
[----:B------:R-:W-:Y:S05]  /*02f0*/  @!P2 BRA `(.L_x_1) ;  /* 0x0000000000b4a947 */ /* 0x000fea0003800000 */
[----:B0-----:R-:W-:Y:S01]  /*0300*/  MOV R23, R6 ;  /* 0x0000000600177202 */ /* 0x001fe20000000f00 */
[----:B------:R-:W-:Y:S01]  /*0310*/  IMAD.MOV.U32 R22, RZ, RZ, R7 ;  /* 0x000000ffff167224 */ /* 0x000fe200078e0007 */
[----:B------:R-:W-:-:S07]  /*0320*/  MOV R20, R5 ;  /* 0x0000000500147202 */ /* 0x000fce0000000f00 */
.L_x_2:
[----:B------:R-:W-:Y:S01]  /*0330*/  LDS R24, [R23+-0x200] ;  /* 0xfffe000017187984 */ /* 0x000fe20000000800 */
[----:B------:R-:W-:-:S03]  /*0340*/  IADD3 R20, PT, PT, R20, 0x10, RZ ;  /* 0x0000001014147810 */ /* 0x000fc60007ffe0ff */
[----:B------:R-:W0:Y:S01]  /*0350*/  LDS.128 R8, [R22+-0x20] ;  /* 0xffffe00016087984 */ /* 0x000e220000000c00 */
[----:B------:R-:W-:-:S03]  /*0360*/  ISETP.NE.AND P2, PT, R20, RZ, PT ;  /* 0x000000ff1400720c */ /* 0x000fc60003f45270 */
[----:B------:R-:W1:Y:S01]  /*0370*/  LDS R27, [R23+-0x1c0] ;  /* 0xfffe4000171b7984 */ /* 0x000e620000000800 */
[----:B0-----:R-:W-:-:S03]  /*0380*/  FFMA R8, R8, R24, R25 ;  /* 0x0000001808087223 */ /* 0x001fc60000000019 */
[----:B------:R-:W0:Y:S01]  /*0390*/  LDS R24, [R23+-0x180] ;  /* 0xfffe800017187984 */ /* 0x000e220000000800 */
[----:B-1----:R-:W-:-:S03]  /*03a0*/  FFMA R9, R27, R9, R8 ;  /* 0x000000091b097223 */ /* 0x002fc60000000008 */
[----:B------:R-:W1:Y:S04]  /*03b0*/  LDS R25, [R23+-0x140] ;  /* 0xfffec00017197984 */ /* 0x000e680000000800 */
[----:B------:R-:W-:Y:S01]  /*03c0*/  LDS R27, [R23+-0xc0] ;  /* 0xffff4000171b7984 */ /* 0x000fe20000000800 */
[----:B0-----:R-:W-:-:S03]  /*03d0*/  FFMA R10, R24, R10, R9 ;  /* 0x0000000a180a7223 */ /* 0x001fc60000000009 */
[----:B------:R-:W-:Y:S01]  /*03e0*/  LDS R24, [R23+-0x100] ;  /* 0xffff000017187984 */ /* 0x000fe20000000800 */
[----:B-1----:R-:W-:-:S03]  /*03f0*/  FFMA R25, R25, R11, R10 ;  /* 0x0000000b19197223 */ /* 0x002fc6000000000a */
[----:B------:R-:W0:Y:S02]  /*0400*/  LDS.128 R8, [R22+-0x10] ;  /* 0xfffff00016087984 */ /* 0x000e240000000c00 */
[----:B0-----:R-:W-:Y:S02]  /*0410*/  FFMA R8, R8, R24, R25 ;  /* 0x0000001808087223 */ /* 0x001fe40000000019 */
[----:B------:R-:W0:Y:S02]  /*0420*/  LDS R24, [R23+-0x80] ;  /* 0xffff800017187984 */ /* 0x000e240000000800 */
[----:B------:R-:W-:Y:S02]  /*0430*/  FFMA R9, R27, R9, R8 ;  /* 0x000000091b097223 */ /* 0x000fe40000000008 */
[----:B------:R-:W1:Y:S04]  /*0440*/  LDS R25, [R23+-0x40] ;  /* 0xffffc00017197984 */ /* 0x000e680000000800 */
[----:B------:R-:W-:Y:S01]  /*0450*/  LDS R27, [R23+0x40] ;  /* 0x00004000171b7984 */ /* 0x000fe20000000800 */
[----:B0-----:R-:W-:-:S03]  /*0460*/  FFMA R10, R24, R10, R9 ;  /* 0x0000000a180a7223 */ /* 0x001fc60000000009 */
[----:B------:R-:W-:Y:S01]  /*0470*/  LDS R24, [R23] ;  /* 0x0000000017187984 */ /* 0x000fe20000000800 */
[----:B-1----:R-:W-:-:S03]  /*0480*/  FFMA R25, R25, R11, R10 ;  /* 0x0000000b19197223 */ /* 0x002fc6000000000a */
[----:B------:R-:W0:Y:S02]  /*0490*/  LDS.128 R8, [R22] ;  /* 0x0000000016087984 */ /* 0x000e240000000c00 */
[----:B0-----:R-:W-:Y:S02]  /*04a0*/  FFMA R8, R8, R24, R25 ;  /* 0x0000001808087223 */ /* 0x001fe40000000019 */
[----:B------:R-:W0:Y:S02]  /*04b0*/  LDS R24, [R23+0x80] ;  /* 0x0000800017187984 */ /* 0x000e240000000800 */
[----:B------:R-:W-:Y:S02]  /*04c0*/  FFMA R9, R27, R9, R8 ;  /* 0x000000091b097223 */ /* 0x000fe40000000008 */
[----:B------:R-:W1:Y:S04]  /*04d0*/  LDS R25, [R23+0xc0] ;  /* 0x0000c00017197984 */ /* 0x000e680000000800 */
[----:B------:R-:W-:Y:S01]  /*04e0*/  LDS R27, [R23+0x140] ;  /* 0x00014000171b7984 */ /* 0x000fe20000000800 */
[----:B0-----:R-:W-:-:S03]  /*04f0*/  FFMA R10, R24, R10, R9 ;  /* 0x0000000a180a7223 */ /* 0x001fc60000000009 */
[----:B------:R-:W-:Y:S01]  /*0500*/  LDS R24, [R23+0x100] ;  /* 0x0001000017187984 */ /* 0x000fe20000000800 */
[----:B-1----:R-:W-:-:S03]  /*0510*/  FFMA R25, R25, R11, R10 ;  /* 0x0000000b19197223 */ /* 0x002fc6000000000a */
[----:B------:R0:W1:Y:S02]  /*0520*/  LDS.128 R8, [R22+0x10] ;  /* 0x0000100016087984 */ /* 0x0000640000000c00 */
[----:B0-----:R-:W-:Y:S01]  /*0530*/  IADD3 R22, PT, PT, R22, 0x40, RZ ;  /* 0x0000004016167810 */ /* 0x001fe20007ffe0ff */
[----:B-1----:R-:W-:Y:S02]  /*0540*/  FFMA R8, R8, R24, R25 ;  /* 0x0000001808087223 */ /* 0x002fe40000000019 */
[----:B------:R-:W0:Y:S02]  /*0550*/  LDS R24, [R23+0x180] ;  /* 0x0001800017187984 */ /* 0x000e240000000800 */
[----:B------:R-:W-:Y:S02]  /*0560*/  FFMA R9, R27, R9, R8 ;  /* 0x000000091b097223 */ /* 0x000fe40000000008 */
[----:B------:R1:W2:Y:S02]  /*0570*/  LDS R25, [R23+0x1c0] ;  /* 0x0001c00017197984 */ /* 0x0002a40000000800 */
[----:B-1----:R-:W-:Y:S01]  /*0580*/  IADD3 R23, PT, PT, R23, 0x400, RZ ;  /* 0x0000040017177810 */ /* 0x002fe20007ffe0ff */
[----:B0-----:R-:W-:-:S04]  /*0590*/  FFMA R10, R24, R10, R9 ;  /* 0x0000000a180a7223 */ /* 0x001fc80000000009 */
[----:B--2---:R-:W-:Y:S01]  /*05a0*/  FFMA R25, R25, R11, R10 ;  /* 0x0000000b19197223 */ /* 0x004fe2000000000a */
[----:B------:R-:W-:Y:S06]  /*05b0*/  @P2 BRA `(.L_x_2) ;  /* 0xfffffffc005c2947 */ /* 0x000fec000383ffff */
[----:B------:R-:W-:-:S07]  /*05c0*/  IMAD.MOV.U32 R20, RZ, RZ, R13 ;  /* 0x000000ffff147224 */ /* 0x000fce00078e000d */
.L_x_1:
[----:B------:R-:W-:-:S13]  /*05d0*/  ISETP.NE.AND P2, PT, R15, RZ, PT ;  /* 0x000000ff0f00720c */ /* 0x000fda0003f45270 */
[----:B------:R-:W-:Y:S05]  /*05e0*/  @!P2 BRA `(.L_x_3) ;  /* 0x0000000000d4a947 */ /* 0x000fea0003800000 */
[----:B------:R-:W-:Y:S02]  /*05f0*/  IADD3 R8, PT, PT, R15, -0x1, RZ ;  /* 0xffffffff0f087810 */ /* 0x000fe40007ffe0ff */
[----:B------:R-:W-:Y:S02]  /*0600*/  ISETP.NE.AND P3, PT, R14, RZ, PT ;  /* 0x000000ff0e00720c */ /* 0x000fe40003f65270 */
[----:B------:R-:W-:-:S13]  /*0610*/  ISETP.GE.U32.AND P2, PT, R8, 0x7, PT ;  /* 0x000000070800780c */ /* 0x000fda0003f46070 */
[----:B------:R-:W-:Y:S05]  /*0620*/  @!P2 BRA `(.L_x_4) ;  /* 0x000000000054a947 */ /* 0x000fea0003800000 */
[C---:B0-----:R-:W-:Y:S02]  /*0630*/  LEA R22, R20.reuse, R16, 0x6 ;  /* 0x0000001014167211 */ /* 0x041fe400078e30ff */
[C---:B------:R-:W-:Y:S02]  /*0640*/  LEA R23, R20.reuse, R19, 0x2 ;  /* 0x0000001314177211 */ /* 0x040fe400078e10ff */
[----:B------:R-:W-:Y:S01]  /*0650*/  IADD3 R20, PT, PT, R20, 0x8, RZ ;  /* 0x0000000814147810 */ /* 0x000fe20007ffe0ff */
[----:B------:R-:W-:Y:S04]  /*0660*/  LDS R24, [R22] ;  /* 0x0000000016187984 */ /* 0x000fe80000000800 */
[----:B------:R-:W0:Y:S04]  /*0670*/  LDS.128 R8, [R23] ;  /* 0x0000000017087984 */ /* 0x000e280000000c00 */
[----:B------:R-:W1:Y:S04]  /*0680*/  LDS R27, [R22+0x40] ;  /* 0x00004000161b7984 */ /* 0x000e680000000800 */
[----:B------:R-:W-:Y:S04]  /*0690*/  LDS R29, [R22+0xc0] ;  /* 0x0000c000161d7984 */ /* 0x000fe80000000800 */
[----:B------:R-:W-:Y:S01]  /*06a0*/  LDS R26, [R22+0x1c0] ;  /* 0x0001c000161a7984 */ /* 0x000fe20000000800 */
[----:B0-----:R-:W-:-:S03]  /*06b0*/  FFMA R8, R8, R24, R25 ;  /* 0x0000001808087223 */ /* 0x001fc60000000019 */
[----:B------:R-:W0:Y:S01]  /*06c0*/  LDS R24, [R22+0x80] ;  /* 0x0000800016187984 */ /* 0x000e220000000800 */
[----:B-1----:R-:W-:-:S03]  /*06d0*/  FFMA R9, R27, R9, R8 ;  /* 0x000000091b097223 */ /* 0x002fc60000000008 */
[----:B------:R-:W-:Y:S04]  /*06e0*/  LDS R25, [R22+0x100] ;  /* 0x0001000016197984 */ /* 0x000fe80000000800 */
[----:B------:R-:W-:Y:S01]  /*06f0*/  LDS R27, [R22+0x140] ;  /* 0x00014000161b7984 */ /* 0x000fe20000000800 */
[----:B0-----:R-:W-:-:S03]  /*0700*/  FFMA R10, R24, R10, R9 ;  /* 0x0000000a180a7223 */ /* 0x001fc60000000009 */
[----:B------:R-:W-:Y:S01]  /*0710*/  LDS R24, [R22+0x180] ;  /* 0x0001800016187984 */ /* 0x000fe20000000800 */
[----:B------:R-:W-:-:S03]  /*0720*/  FFMA R29, R29, R11, R10 ;  /* 0x0000000b1d1d7223 */ /* 0x000fc6000000000a */
[----:B------:R-:W0:Y:S02]  /*0730*/  LDS.128 R8, [R23+0x10] ;  /* 0x0000100017087984 */ /* 0x000e240000000c00 */
[----:B0-----:R-:W-:-:S04]  /*0740*/  FFMA R8, R8, R25, R29 ;  /* 0x0000001908087223 */ /* 0x001fc8000000001d */
[----:B------:R-:W-:-:S04]  /*0750*/  FFMA R9, R27, R9, R8 ;  /* 0x000000091b097223 */ /* 0x000fc80000000008 */
[----:B------:R-:W-:-:S04]  /*0760*/  FFMA R10, R24, R10, R9 ;  /* 0x0000000a180a7223 */ /* 0x000fc80000000009 */
[----:B------:R-:W-:-:S07]  /*0770*/  FFMA R25, R26, R11, R10 ;  /* 0x0000000b1a197223 */ /* 0x000fce000000000a */
.L_x_4:
[----:B------:R-:W-:Y:S05]  /*0780*/  @!P3 BRA `(.L_x_3) ;  /* 0x00000000006cb947 */ /* 0x000fea0003800000 */
[----:B------:R-:W-:Y:S01]  /*0790*/  ISETP.NE.AND P2, PT, R12, RZ, PT ;  /* 0x000000ff0c00720c */ /* 0x000fe20003f45270 */
[----:B------:R-:W-:-:S12]  /*07a0*/  @!P0 BRA `(.L_x_5) ;  /* 0x0000000000308947 */ /* 0x000fd80003800000 */
[C---:B------:R-:W-:Y:S01]  /*07b0*/  LEA R8, R20.reuse, R19, 0x2 ;  /* 0x0000001314087211 */ /* 0x040fe200078e10ff */
[C---:B0-----:R-:W-:Y:S01]  /*07c0*/  IMAD R22, R20.reuse, 0x40, R16 ;  /* 0x0000004014167824 */ /* 0x041fe200078e0210 */
[----:B------:R-:W-:-:S04]  /*07d0*/  IADD3 R20, PT, PT, R20, 0x4, RZ ;  /* 0x0000000414147810 */ /* 0x000fc80007ffe0ff */
[----:B------:R-:W-:Y:S04]  /*07e0*/  LDS R23, [R22] ;  /* 0x0000000016177984 */ /* 0x000fe80000000800 */
[----:B------:R-:W0:Y:S04]  /*07f0*/  LDS.128 R8, [R8] ;  /* 0x0000000008087984 */ /* 0x000e280000000c00 */
[----:B------:R-:W1:Y:S04]  /*0800*/  LDS R27, [R22+0x40] ;  /* 0x00004000161b7984 */ /* 0x000e680000000800 */
[----:B------:R-:W2:Y:S04]  /*0810*/  LDS R26, [R22+0x80] ;  /* 0x00008000161a7984 */ /* 0x000ea80000000800 */
[----:B------:R-:W3:Y:S01]  /*0820*/  LDS R29, [R22+0xc0] ;  /* 0x0000c000161d7984 */ /* 0x000ee20000000800 */
[----:B0-----:R-:W-:-:S04]  /*0830*/  FFMA R24, R8, R23, R25 ;  /* 0x0000001708187223 */ /* 0x001fc80000000019 */
[----:B-1----:R-:W-:-:S04]  /*0840*/  FFMA R9, R27, R9, R24 ;  /* 0x000000091b097223 */ /* 0x002fc80000000018 */
[----:B--2---:R-:W-:-:S04]  /*0850*/  FFMA R10, R26, R10, R9 ;  /* 0x0000000a1a0a7223 */ /* 0x004fc80000000009 */
[----:B---3--:R-:W-:-:S07]  /*0860*/  FFMA R25, R29, R11, R10 ;  /* 0x0000000b1d197223 */ /* 0x008fce000000000a */
.L_x_5:
[----:B------:R-:W-:Y:S05]  /*0870*/  @!P2 BRA `(.L_x_3) ;  /* 0x000000000030a947 */ /* 0x000fea0003800000 */
[C---:B------:R-:W-:Y:S02]  /*0880*/  LEA R8, R20.reuse, R19, 0x2 ;  /* 0x0000001314087211 */ /* 0x040fe400078e10ff */
[----:B0-----:R-:W-:Y:S02]  /*0890*/  LEA R22, R20, R16, 0x6 ;  /* 0x0000001014167211 */ /* 0x001fe400078e30ff */
[----:B------:R-:W-:Y:S02]  /*08a0*/  ISETP.NE.AND P2, PT, R12, 0x1, PT ;  /* 0x000000010c00780c */ /* 0x000fe40003f45270 */
[----:B------:R-:W-:Y:S04]  /*08b0*/  LDS.128 R8, [R8] ;  /* 0x0000000008087984 */ /* 0x000fe80000000c00 */
[----:B------:R-:W0:Y:S02]  /*08c0*/  LDS R20, [R22] ;  /* 0x0000000016147984 */ /* 0x000e240000000800 */
[----:B0-----:R-:W-:-:S05]  /*08d0*/  FFMA R25, R8, R20, R25 ;  /* 0x0000001408197223 */ /* 0x001fca0000000019 */
[----:B------:R-:W-:Y:S05]  /*08e0*/  @!P2 BRA `(.L_x_3) ;  /* 0x000000000014a947 */ /* 0x000fea0003800000 */
[----:B------:R-:W-:Y:S01]  /*08f0*/  ISETP.NE.AND P2, PT, R12, 0x2, PT ;  /* 0x000000020c00780c */ /* 0x000fe20003f45270 */
[----:B------:R-:W0:-:S12]  /*0900*/  LDS R8, [R22+0x40] ;  /* 0x0000400016087984 */ /* 0x000e180000000800 */
[----:B------:R-:W1:Y:S01]  /*0910*/  @P2 LDS R20, [R22+0x80] ;  /* 0x0000800016142984 */ /* 0x000e620000000800 */
[----:B0-----:R-:W-:-:S04]  /*0920*/  FFMA R25, R8, R9, R25 ;  /* 0x0000000908197223 */ /* 0x001fc80000000019 */
[----:B-1----:R-:W-:-:S07]  /*0930*/  @P2 FFMA R25, R20, R10, R25 ;  /* 0x0000000a14192223 */ /* 0x002fce0000000019 */
.L_x_3:
[----:B------:R-:W-:Y:S06]  /*0940*/  BAR.SYNC.DEFER_BLOCKING 0x0 ;  /* 0x0000000000007b1d */ /* 0x000fec0000010000 */
[----:B------:R-:W-:Y:S05]  /*0950*/  @!P1 BRA `(.L_x_6) ;  /* 0xfffffff800189947 */ /* 0x000fea000383ffff */
[----:B------:R-:W1:Y:S02]  /*0960*/  LDC.64 R4, c[0x0][0x390] ;  /* 0x0000e400ff047b82 */ /* 0x000e640000000a00 */
[----:B-1----:R-:W-:-:S06]  /*0970*/  IMAD.WIDE.U32 R2, R2, 0x4, R4 ;  /* 0x0000000402027825 */ /* 0x002fcc00078e0004 */
[----:B------:R-:W1:Y:S01]  /*0980*/  LDC.64 R4, c[0x0][0x398] ;  /* 0x0000e600ff047b82 */ /* 0x000e620000000a00 */
[----:B------:R-:W2:Y:S01]  /*0990*/  LDG.E R2, desc[UR8][R2.64] ;  /* 0x0000000802027981 */ /* 0x000ea2000c1e1900 */
[----:B-1----:R-:W-:-:S04]  /*09a0*/  IMAD.WIDE.U32 R4, R21, 0x4, R4 ;  /* 0x0000000415047825 */ /* 0x002fc800078e0004 */
[----:B--2---:R-:W-:-:S05]  /*09b0*/  FADD R25, R25, R2 ;  /* 0x0000000219197221 */ /* 0x004fca0000000000 */
[----:B------:R-:W-:-:S05]  /*09c0*/  FMNMX R25, RZ, R25, !PT ;  /* 0x00000019ff197209 */ /* 0x000fca0007800000 */
[----:B------:R-:W-:Y:S01]  /*09d0*/  STG.E desc[UR8][R4.64], R25 ;  /* 0x0000001904007986 */ /* 0x000fe2000c101908 */
[----:B------:R-:W-:Y:S05]  /*09e0*/  EXIT ;  /* 0x000000000000794d */ /* 0x000fea0003800000 */
.L_x_7:
        /* <DEDUP_REMOVED lines=9> */
.L_x_11:


//--------------------- .text._Z16cuda_hello_worldv --------------------------
	.section	.text._Z16cuda_hello_worldv,"ax",@progbits
	.align	128
        .global         _Z16cuda_hello_worldv
        .type           _Z16cuda_hello_worldv,@function
        .size           _Z16cuda_hello_worldv,(.L_x_12 - _Z16cuda_hello_worldv)
        .other          _Z16cuda_hello_worldv,@"STO_CUDA_ENTRY STV_DEFAULT"
_Z16cuda_hello_worldv:
.text._Z16cuda_hello_worldv:
[----:B------:R-:W0:Y:S01]  /*0000*/  LDC R1, c[0x0][0x37c] ;  /* 0x0000df00ff017b82 */ /* 0x000e220000000800 */
[----:B------:R-:W1:Y:S01]  /*0010*/  S2R R7, SR_CTAID.Z ;  /* 0x0000000000077919 */ /* 0x000e620000002700 */
[----:B------:R-:W2:Y:S06]  /*0020*/  LDCU UR5, c[0x0][0x2fc] ;  /* 0x00005f80ff0577ac */ /* 0x000eac0008000800 */
[----:B------:R-:W3:Y:S01]  /*0030*/  LDC R4, c[0x0][0x360] ;  /* 0x0000d800ff047b82 */ /* 0x000ee20000000800 */
[----:B0-----:R-:W-:Y:S01]  /*0040*/  IADD3 R1, PT, PT, R1, -0x38, RZ ;  /* 0xffffffc801017810 */ /* 0x001fe20007ffe0ff */
[----:B------:R-:W1:Y:S01]  /*0050*/  S2R R6, SR_CTAID.Y ;  /* 0x0000000000067919 */ /* 0x000e620000002600 */
[----:B------:R-:W0:Y:S01]  /*0060*/  LDCU UR4, c[0x0][0x2f8] ;  /* 0x00005f00ff0477ac */ /* 0x000e220008000800 */
[----:B------:R-:W4:Y:S01]  /*0070*/  S2R R9, SR_CTAID.X ;  /* 0x0000000000097919 */ /* 0x000f220000002500 */
[----:B------:R-:W5:Y:S03]  /*0080*/  LDCU.64 UR6, c[0x4][URZ] ;  /* 0x01000000ff0677ac */ /* 0x000f660008000a00 */
[----:B------:R-:W3:Y:S01]  /*0090*/  LDC R5, c[0x0][0x364] ;  /* 0x0000d900ff057b82 */ /* 0x000ee20000000800 */
[----:B------:R-:W2:Y:S01]  /*00a0*/  S2R R15, SR_TID.Z ;  /* 0x00000000000f7919 */ /* 0x000ea20000002300 */
[----:B------:R-:W2:Y:S06]  /*00b0*/  S2R R14, SR_TID.Y ;  /* 0x00000000000e7919 */ /* 0x000eac0000002200 */
[----:B------:R-:W0:Y:S01]  /*00c0*/  LDC R10, c[0x0][0x368] ;  /* 0x0000da00ff0a7b82 */ /* 0x000e220000000800 */
[----:B------:R-:W5:Y:S07]  /*00d0*/  S2R R17, SR_TID.X ;  /* 0x0000000000117919 */ /* 0x000f6e0000002100 */
[----:B------:R-:W4:Y:S08]  /*00e0*/  LDC R12, c[0x0][0x370] ;  /* 0x0000dc00ff0c7b82 */ /* 0x000f300000000800 */
[----:B------:R-:W4:Y:S01]  /*00f0*/  LDC R13, c[0x0][0x374] ;  /* 0x0000dd00ff0d7b82 */ /* 0x000f220000000800 */
[----:B---3--:R-:W-:Y:S04]  /*0100*/  STL.64 [R1+0x28], R4 ;  /* 0x0000280401007387 */ /* 0x008fe80000100a00 */
[----:B-1----:R1:W-:Y:S03]  /*0110*/  STL.64 [R1+0x8], R6 ;  /* 0x0000080601007387 */ /* 0x0023e60000100a00 */
[----:B------:R-:W3:Y:S01]  /*0120*/  LDC R16, c[0x0][0x378] ;  /* 0x0000de00ff107b82 */ /* 0x000ee20000000800 */
[----:B0-----:R0:W-:Y:S04]  /*0130*/  STL [R1+0x30], R10 ;  /* 0x0000300a01007387 */ /* 0x0011e80000100800 */
[----:B--2---:R0:W-:Y:S01]  /*0140*/  STL.64 [R1+0x20], R14 ;  /* 0x0000200e01007387 */ /* 0x0041e20000100a00 */
[----:B-----5:R-:W-:-:S02]  /*0150*/  IMAD R2, R4, R14, R17 ;  /* 0x0000000e04027224 */ /* 0x020fc400078e0211 */
[----:B----4-:R-:W-:Y:S01]  /*0160*/  IMAD R0, R7, R13, R6 ;  /* 0x0000000d07007224 */ /* 0x010fe200078e0206 */
[----:B------:R0:W-:Y:S01]  /*0170*/  STL.64 [R1+0x10], R12 ;  /* 0x0000100c01007387 */ /* 0x0001e20000100a00 */
[----:B-1----:R-:W-:Y:S02]  /*0180*/  IADD3 R6, P0, PT, R1, UR4, RZ ;  /* 0x0000000401067c10 */ /* 0x002fe4000ff1e0ff */
[----:B------:R-:W-:Y:S02]  /*0190*/  IMAD R0, R0, R12, R9 ;  /* 0x0000000c00007224 */ /* 0x000fe400078e0209 */
[----:B------:R-:W-:Y:S02]  /*01a0*/  IADD3.X R7, PT, PT, RZ, UR5, RZ, P0, !PT ;  /* 0x00000005ff077c10 */ /* 0x000fe400087fe4ff */
[----:B------:R-:W-:Y:S01]  /*01b0*/  IMAD R3, R0, R10, R15 ;  /* 0x0000000a00037224 */ /* 0x000fe200078e020f */
[----:B---3--:R0:W-:Y:S01]  /*01c0*/  STL.64 [R1+0x18], R16 ;  /* 0x0000181001007387 */ /* 0x0081e20000100a00 */
[----:B------:R-:W-:Y:S01]  /*01d0*/  IMAD R0, R4, R5, RZ ;  /* 0x0000000504007224 */ /* 0x000fe200078e02ff */
[----:B------:R-:W-:-:S02]  /*01e0*/  MOV R4, UR6 ;  /* 0x0000000600047c02 */ /* 0x000fc40008000f00 */
[----:B------:R-:W-:Y:S01]  /*01f0*/  MOV R5, UR7 ;  /* 0x0000000700057c02 */ /* 0x000fe20008000f00 */
[----:B------:R-:W-:Y:S01]  /*0200*/  IMAD R8, R0, R3, R2 ;  /* 0x0000000300087224 */ /* 0x000fe200078e0202 */
[----:B------:R-:W-:-:S04]  /*0210*/  MOV R0, 0x8 ;  /* 0x0000000800007802 */ /* 0x000fc80000000f00 */
[----:B------:R0:W-:Y:S01]  /*0220*/  STL.64 [R1], R8 ;  /* 0x0000000801007387 */ /* 0x0001e20000100a00 */
[----:B------:R0:W1:Y:S02]  /*0230*/  LDC.64 R2, c[0x4][R0] ;  /* 0x0100000000027b82 */ /* 0x0000640000000a00 */
[----:B------:R-:W-:-:S07]  /*0240*/  LEPC R20, `(.L_x_8) ;  /* 0x000000001014794e */ /* 0x000fce0000000000 */
[----:B01----:R-:W-:Y:S05]  /*0250*/  CALL.ABS.NOINC R2 ;  /* 0x0000000002007343 */ /* 0x003fea0003c00000 */
.L_x_8:
[----:B------:R-:W-:Y:S05]  /*0260*/  EXIT ;  /* 0x000000000000794d */ /* 0x000fea0003800000 */
.L_x_9:
        /* <DEDUP_REMOVED lines=9> */
.L_x_12:


//--------------------- .nv.global.init           --------------------------
	.section	.nv.global.init,"aw",@progbits
.nv.global.init:
	.type		$str,@object
	.size		$str,(.L_0 - $str)
$str:
        /*0000*/ 	.byte	0x74, 0x69, 0x64, 0x20, 0x3d, 0x20, 0x25, 0x32, 0x64, 0x3b, 0x20, 0x62, 0x6c, 0x6f, 0x63, 0x6b
        /*0010*/ 	.byte	0x49, 0x64, 0x78, 0x20, 0x3d, 0x20, 0x25, 0x64, 0x2c, 0x25, 0x64, 0x2c, 0x25, 0x64, 0x20, 0x2f
        /*0020*/ 	.byte	0x20, 0x25, 0x64, 0x2c, 0x25, 0x64, 0x2c, 0x25, 0x64, 0x3b, 0x20, 0x74, 0x68, 0x72, 0x65, 0x61
        /*0030*/ 	.byte	0x64, 0x49, 0x64, 0x78, 0x20, 0x3d, 0x20, 0x25, 0x64, 0x2c, 0x25, 0x64, 0x2c, 0x25, 0x64, 0x20
        /*0040*/ 	.byte	0x2f, 0x20, 0x25, 0x64, 0x2c, 0x25, 0x64, 0x2c, 0x25, 0x64, 0x0a, 0x00
.L_0:


//--------------------- .nv.shared.reserved.0     --------------------------
	.section	.nv.shared.reserved.0,"aw",@nobits
	.weak		__nv_reservedSMEM_offset_0_alias
	.size		__nv_reservedSMEM_offset_0_alias, 0, 64
	.other		__nv_reservedSMEM_offset_0_alias,@"STO_CUDA_RESERVED_SHARED STV_DEFAULT"
__nv_reservedSMEM_offset_0_alias:
	.zero		0
	.zero		64


//--------------------- .nv.shared._Z14traditional_nnP6__halfS0_PfS1_ --------------------------
	.section	.nv.shared._Z14traditional_nnP6__halfS0_PfS1_,"aw",@nobits
	.sectionflags	@""
	.align	4
.nv.shared._Z14traditional_nnP6__halfS0_PfS1_:
	.zero		3072


//--------------------- .nv.constant0._Z14coop_matrix_nnP6__halfS0_PfS1_ --------------------------
	.section	.nv.constant0._Z14coop_matrix_nnP6__halfS0_PfS1_,"a",@progbits
	.sectionflags	@""
	.align	4
.nv.constant0._Z14coop_matrix_nnP6__halfS0_PfS1_:
	.zero		928


//--------------------- .nv.constant0._Z14traditional_nnP6__halfS0_PfS1_ --------------------------
	.section	.nv.constant0._Z14traditional_nnP6__halfS0_PfS1_,"a",@progbits
	.sectionflags	@""
	.align	4
.nv.constant0._Z14traditional_nnP6__halfS0_PfS1_:
	.zero		928


//--------------------- .nv.constant0._Z16cuda_hello_worldv --------------------------
	.section	.nv.constant0._Z16cuda_hello_worldv,"a",@progbits
	.sectionflags	@""
	.align	4
.nv.constant0._Z16cuda_hello_worldv:
	.zero		896


//--------------------- SYMBOLS --------------------------

	.type		.nv.reservedSmem.offset0,@object
	.size		.nv.reservedSmem.offset0,0x4
	.type		.nv.reservedSmem.cap,@object
	.size		.nv.reservedSmem.cap,0x4
	.type		vprintf,@function
